	.headerflags	@"EF_CUDA_TEXMODE_UNIFIED EF_CUDA_64BIT_ADDRESS EF_CUDA_ACCELERATORS EF_CUDA_SM90 EF_CUDA_VIRTUAL_SM(EF_CUDA_SM90)"
	.elftype	@"ET_EXEC"


//--------------------- .nv.info                  --------------------------
	.section	.nv.info,"",@"SHT_CUDA_INFO"
	.align	4


	//----- nvinfo : EIATTR_REGCOUNT
	.align		4
        /*0000*/ 	.byte	0x04, 0x2f
        /*0002*/ 	.short	(.L_1 - .L_0)
	.align		4
.L_0:
        /*0004*/ 	.word	index@(triton_poi_fused_cat_24)
        /*0008*/ 	.word	0x0000001f


	//----- nvinfo : EIATTR_MIN_STACK_SIZE
	.align		4
.L_1:
        /*000c*/ 	.byte	0x04, 0x12
        /*000e*/ 	.short	(.L_3 - .L_2)
	.align		4
.L_2:
        /*0010*/ 	.word	index@(triton_poi_fused_cat_24)
        /*0014*/ 	.word	0x00000000


	//----- nvinfo : EIATTR_FRAME_SIZE
	.align		4
.L_3:
        /*0018*/ 	.byte	0x04, 0x11
        /*001a*/ 	.short	(.L_5 - .L_4)
	.align		4
.L_4:
        /*001c*/ 	.word	index@(triton_poi_fused_cat_24)
        /*0020*/ 	.word	0x00000000


	//----- nvinfo : EIATTR_MIN_STACK_SIZE
	.align		4
.L_5:
        /*0024*/ 	.byte	0x04, 0x12
        /*0026*/ 	.short	(.L_7 - .L_6)
	.align		4
.L_6:
        /*0028*/ 	.word	index@(triton_poi_fused_cat_24)
        /*002c*/ 	.word	0x00000000
.L_7:


//--------------------- .nv.info.triton_poi_fused_cat_24 --------------------------
	.section	.nv.info.triton_poi_fused_cat_24,"",@"SHT_CUDA_INFO"
	.sectionflags	@""
	.align	4


	//----- nvinfo : EIATTR_CUDA_API_VERSION
	.align		4
        /*0000*/ 	.byte	0x04, 0x37
        /*0002*/ 	.short	(.L_9 - .L_8)
.L_8:
        /*0004*/ 	.word	0x0000007c


	//----- nvinfo : EIATTR_KPARAM_INFO
	.align		4
.L_9:
        /*0008*/ 	.byte	0x04, 0x17
        /*000a*/ 	.short	(.L_11 - .L_10)
.L_10:
        /*000c*/ 	.word	0x00000000
        /*0010*/ 	.short	0x0009
        /*0012*/ 	.short	0x0048
        /*0014*/ 	.byte	0x00, 0xf0, 0x11, 0x00


	//----- nvinfo : EIATTR_KPARAM_INFO
	.align		4
.L_11:
        /*0018*/ 	.byte	0x04, 0x17
        /*001a*/ 	.short	(.L_13 - .L_12)
.L_12:
        /*001c*/ 	.word	0x00000000
        /*0020*/ 	.short	0x0008
        /*0022*/ 	.short	0x0040
        /*0024*/ 	.byte	0x00, 0xf4, 0x21, 0x00


	//----- nvinfo : EIATTR_KPARAM_INFO
	.align		4
.L_13:
        /*0028*/ 	.byte	0x04, 0x17
        /*002a*/ 	.short	(.L_15 - .L_14)
.L_14:
        /*002c*/ 	.word	0x00000000
        /*0030*/ 	.short	0x0007
        /*0032*/ 	.short	0x0038
        /*0034*/ 	.byte	0x00, 0xf4, 0x21, 0x00


	//----- nvinfo : EIATTR_KPARAM_INFO
	.align		4
.L_15:
        /*0038*/ 	.byte	0x04, 0x17
        /*003a*/ 	.short	(.L_17 - .L_16)
.L_16:
        /*003c*/ 	.word	0x00000000
        /*0040*/ 	.short	0x0006
        /*0042*/ 	.short	0x0030
        /*0044*/ 	.byte	0x00, 0xf4, 0x21, 0x00


	//----- nvinfo : EIATTR_KPARAM_INFO
	.align		4
.L_17:
        /*0048*/ 	.byte	0x04, 0x17
        /*004a*/ 	.short	(.L_19 - .L_18)
.L_18:
        /*004c*/ 	.word	0x00000000
        /*0050*/ 	.short	0x0005
        /*0052*/ 	.short	0x0028
        /*0054*/ 	.byte	0x00, 0xf4, 0x21, 0x00


	//----- nvinfo : EIATTR_KPARAM_INFO
	.align		4
.L_19:
        /*0058*/ 	.byte	0x04, 0x17
        /*005a*/ 	.short	(.L_21 - .L_20)
.L_20:
        /*005c*/ 	.word	0x00000000
        /*0060*/ 	.short	0x0004
        /*0062*/ 	.short	0x0020
        /*0064*/ 	.byte	0x00, 0xf4, 0x21, 0x00


	//----- nvinfo : EIATTR_KPARAM_INFO
	.align		4
.L_21:
        /*0068*/ 	.byte	0x04, 0x17
        /*006a*/ 	.short	(.L_23 - .L_22)
.L_22:
        /*006c*/ 	.word	0x00000000
        /*0070*/ 	.short	0x0003
        /*0072*/ 	.short	0x0018
        /*0074*/ 	.byte	0x00, 0xf4, 0x21, 0x00


	//----- nvinfo : EIATTR_KPARAM_INFO
	.align		4
.L_23:
        /*0078*/ 	.byte	0x04, 0x17
        /*007a*/ 	.short	(.L_25 - .L_24)
.L_24:
        /*007c*/ 	.word	0x00000000
        /*0080*/ 	.short	0x0002
        /*0082*/ 	.short	0x0010
        /*0084*/ 	.byte	0x00, 0xf4, 0x21, 0x00


	//----- nvinfo : EIATTR_KPARAM_INFO
	.align		4
.L_25:
        /*0088*/ 	.byte	0x04, 0x17
        /*008a*/ 	.short	(.L_27 - .L_26)
.L_26:
        /*008c*/ 	.word	0x00000000
        /*0090*/ 	.short	0x0001
        /*0092*/ 	.short	0x0008
        /*0094*/ 	.byte	0x00, 0xf4, 0x21, 0x00


	//----- nvinfo : EIATTR_KPARAM_INFO
	.align		4
.L_27:
        /*0098*/ 	.byte	0x04, 0x17
        /*009a*/ 	.short	(.L_29 - .L_28)
.L_28:
        /*009c*/ 	.word	0x00000000
        /*00a0*/ 	.short	0x0000
        /*00a2*/ 	.short	0x0000
        /*00a4*/ 	.byte	0x00, 0xf4, 0x21, 0x00


	//----- nvinfo : EIATTR_SPARSE_MMA_MASK
	.align		4
.L_29:
        /*00a8*/ 	.byte	0x03, 0x50
        /*00aa*/ 	.short	0x0000


	//----- nvinfo : EIATTR_MAXREG_COUNT
	.align		4
        /*00ac*/ 	.byte	0x03, 0x1b
        /*00ae*/ 	.short	0x00ff


	//----- nvinfo : EIATTR_EXIT_INSTR_OFFSETS
	.align		4
        /*00b0*/ 	.byte	0x04, 0x1c
        /*00b2*/ 	.short	(.L_31 - .L_30)


	//   ....[0]....
.L_30:
        /*00b4*/ 	.word	0x00000650


	//----- nvinfo : EIATTR_REQNTID
	.align		4
.L_31:
        /*00b8*/ 	.byte	0x04, 0x10
        /*00ba*/ 	.short	(.L_33 - .L_32)
.L_32:
        /*00bc*/ 	.word	0x00000100
        /*00c0*/ 	.word	0x00000001
        /*00c4*/ 	.word	0x00000001


	//----- nvinfo : EIATTR_CBANK_PARAM_SIZE
	.align		4
.L_33:
        /*00c8*/ 	.byte	0x03, 0x19
        /*00ca*/ 	.short	0x004c


	//----- nvinfo : EIATTR_PARAM_CBANK
	.align		4
        /*00cc*/ 	.byte	0x04, 0x0a
        /*00ce*/ 	.short	(.L_35 - .L_34)
	.align		4
.L_34:
        /*00d0*/ 	.word	index@(.nv.constant0.triton_poi_fused_cat_24)
        /*00d4*/ 	.short	0x0210
        /*00d6*/ 	.short	0x004c


	//----- nvinfo : EIATTR_SW_WAR
	.align		4
.L_35:
        /*00d8*/ 	.byte	0x04, 0x36
        /*00da*/ 	.short	(.L_37 - .L_36)
.L_36:
        /*00dc*/ 	.word	0x00000008
.L_37:


//--------------------- .nv.callgraph             --------------------------
	.section	.nv.callgraph,"",@"SHT_CUDA_CALLGRAPH"
	.align	4
	.sectionentsize	8
	.align		4
        /*0000*/ 	.word	0x00000000
	.align		4
        /*0004*/ 	.word	0xffffffff
	.align		4
        /*0008*/ 	.word	0x00000000
	.align		4
        /*000c*/ 	.word	0xfffffffe
	.align		4
        /*0010*/ 	.word	0x00000000
	.align		4
        /*0014*/ 	.word	0xfffffffd
	.align		4
        /*0018*/ 	.word	0x00000000
	.align		4
        /*001c*/ 	.word	0xfffffffc


//--------------------- .text.triton_poi_fused_cat_24 --------------------------
	.section	.text.triton_poi_fused_cat_24,"ax",@progbits
	.align	128
        .global         triton_poi_fused_cat_24
        .type           triton_poi_fused_cat_24,@function
        .size           triton_poi_fused_cat_24,(.L_x_1 - triton_poi_fused_cat_24)
        .other          triton_poi_fused_cat_24,@"STO_CUDA_ENTRY STV_DEFAULT"
triton_poi_fused_cat_24:
.text.triton_poi_fused_cat_24:
[----:B------:R-:W-:Y:S01]  /*0000*/  LDC R1, c[0x0][0x28] ;  /* 0x00000a00ff017b82 */ /* 0x000fe20000000800 */
[----:B------:R-:W1:Y:S07]  /*0010*/  S2R R0, SR_TID.X ;  /* 0x0000000000007919 */ /* 0x000e6e0000002100 */
[----:B------:R-:W2:Y:S01]  /*0020*/  LDC.64 R18, c[0x0][0x218] ;  /* 0x00008600ff127b82 */ /* 0x000ea20000000a00 */
[----:B------:R-:W-:Y:S01]  /*0030*/  ULDC.64 UR4, c[0x0][0x220] ;  /* 0x0000880000047ab9 */ /* 0x000fe20000000a00 */
[----:B------:R-:W-:Y:S01]  /*0040*/  CS2R R14, SRZ ;  /* 0x00000000000e7805 */ /* 0x000fe2000001ff00 */
[----:B------:R-:W3:Y:S01]  /*0050*/  S2R R3, SR_CTAID.X ;  /* 0x0000000000037919 */ /* 0x000ee20000002500 */
[----:B------:R-:W-:-:S02]  /*0060*/  CS2R R24, SRZ ;  /* 0x0000000000187805 */ /* 0x000fc4000001ff00 */
[----:B------:R-:W-:Y:S02]  /*0070*/  CS2R R20, SRZ ;  /* 0x0000000000147805 */ /* 0x000fe4000001ff00 */
[----:B------:R-:W-:Y:S01]  /*0080*/  CS2R R16, SRZ ;  /* 0x0000000000107805 */ /* 0x000fe2000001ff00 */
[----:B------:R-:W4:Y:S08]  /*0090*/  LDC.64 R22, c[0x0][0x210] ;  /* 0x00008400ff167b82 */ /* 0x000f300000000a00 */
[----:B------:R-:W5:Y:S08]  /*00a0*/  LDC.64 R8, c[0x0][0x238] ;  /* 0x00008e00ff087b82 */ /* 0x000f700000000a00 */
[----:B------:R-:W2:Y:S01]  /*00b0*/  LDC.64 R12, c[0x0][0x240] ;  /* 0x00009000ff0c7b82 */ /* 0x000ea20000000a00 */
[----:B------:R-:W-:Y:S01]  /*00c0*/  IMAD.MOV.U32 R28, RZ, RZ, RZ ;  /* 0x000000ffff1c7224 */ /* 0x000fe200078e00ff */
[----:B------:R-:W-:Y:S01]  /*00d0*/  ULDC.64 UR6, c[0x0][0x228] ;  /* 0x00008a0000067ab9 */ /* 0x000fe20000000a00 */
[----:B------:R-:W-:Y:S01]  /*00e0*/  ULDC.64 UR8, c[0x0][0x230] ;  /* 0x00008c0000087ab9 */ /* 0x000fe20000000a00 */
[----:B-1----:R-:W-:-:S05]  /*00f0*/  IMAD.SHL.U32 R0, R0, 0x2, RZ ;  /* 0x0000000200007824 */ /* 0x002fca00078e00ff */
[----:B------:R-:W-:-:S05]  /*0100*/  LOP3.LUT R0, R0, 0x1fe, RZ, 0xc0, !PT ;  /* 0x000001fe00007812 */ /* 0x000fca00078ec0ff */
[----:B---3--:R-:W-:-:S05]  /*0110*/  IMAD R2, R3, 0x200, R0 ;  /* 0x0000020003027824 */ /* 0x008fca00078e0200 */
[----:B------:R-:W-:-:S04]  /*0120*/  SHF.R.S32.HI R3, RZ, 0x1f, R2 ;  /* 0x0000001fff037819 */ /* 0x000fc80000011402 */
[CC--:B------:R-:W-:Y:S02]  /*0130*/  LEA.HI R0, R3.reuse, R2.reuse, RZ, 0xc ;  /* 0x0000000203007211 */ /* 0x0c0fe400078f60ff */
[----:B------:R-:W-:Y:S02]  /*0140*/  LEA.HI R7, R3, R2, RZ, 0x12 ;  /* 0x0000000203077211 */ /* 0x000fe400078f90ff */
[----:B------:R-:W-:Y:S02]  /*0150*/  SHF.R.S32.HI R4, RZ, 0xc, R0 ;  /* 0x0000000cff047819 */ /* 0x000fe40000011400 */
[----:B------:R-:W-:Y:S02]  /*0160*/  LOP3.LUT R3, R0, 0xfffff000, RZ, 0xc0, !PT ;  /* 0xfffff00000037812 */ /* 0x000fe400078ec0ff */
[----:B------:R-:W-:Y:S02]  /*0170*/  LEA.HI R5, R4, R4, RZ, 0x6 ;  /* 0x0000000404057211 */ /* 0x000fe400078f30ff */
[----:B------:R-:W-:Y:S01]  /*0180*/  SHF.R.S32.HI R11, RZ, 0x12, R7 ;  /* 0x00000012ff0b7819 */ /* 0x000fe20000011407 */
[----:B------:R-:W-:Y:S01]  /*0190*/  IMAD.IADD R6, R2, 0x1, -R3 ;  /* 0x0000000102067824 */ /* 0x000fe200078e0a03 */
[----:B------:R-:W-:-:S02]  /*01a0*/  LOP3.LUT R5, R5, 0xffffffc0, RZ, 0xc0, !PT ;  /* 0xffffffc005057812 */ /* 0x000fc400078ec0ff */
[----:B------:R-:W-:Y:S01]  /*01b0*/  LOP3.LUT R3, R7, 0xfffc0000, RZ, 0xc0, !PT ;  /* 0xfffc000007037812 */ /* 0x000fe200078ec0ff */
[C---:B------:R-:W-:Y:S02]  /*01c0*/  IMAD R6, R11.reuse, 0x10000, R6 ;  /* 0x000100000b067824 */ /* 0x040fe400078e0206 */
[----:B------:R-:W-:Y:S02]  /*01d0*/  IMAD.IADD R0, R4, 0x1, -R5 ;  /* 0x0000000104007824 */ /* 0x000fe400078e0a05 */
[----:B------:R-:W-:Y:S01]  /*01e0*/  IMAD.IADD R4, R2, 0x1, -R3 ;  /* 0x0000000102047824 */ /* 0x000fe200078e0a03 */
[----:B------:R-:W-:Y:S01]  /*01f0*/  SHF.R.S32.HI R10, RZ, 0x1f, R6 ;  /* 0x0000001fff0a7819 */ /* 0x000fe20000011406 */
[C---:B------:R-:W-:Y:S02]  /*0200*/  IMAD.SHL.U32 R5, R0.reuse, 0x1000, RZ ;  /* 0x0000100000057824 */ /* 0x040fe400078e00ff */
[----:B------:R-:W-:Y:S01]  /*0210*/  IMAD R4, R11, 0x10000, R4 ;  /* 0x000100000b047824 */ /* 0x000fe200078e0204 */
[C---:B------:R-:W-:Y:S01]  /*0220*/  LOP3.LUT R11, R0.reuse, 0xfffffff0, RZ, 0xc0, !PT ;  /* 0xfffffff0000b7812 */ /* 0x040fe200078ec0ff */
[----:B--2---:R-:W-:Y:S01]  /*0230*/  IMAD.WIDE R18, R0, 0x4, R18 ;  /* 0x0000000400127825 */ /* 0x004fe200078e0212 */
[----:B------:R-:W-:-:S02]  /*0240*/  IADD3 R6, P0, R5, R6, RZ ;  /* 0x0000000605067210 */ /* 0x000fc40007f1e0ff */
[----:B------:R-:W-:Y:S01]  /*0250*/  ISETP.NE.AND P3, PT, R11, 0x10, PT ;  /* 0x000000100b00780c */ /* 0x000fe20003f65270 */
[----:B----4-:R-:W-:Y:S01]  /*0260*/  IMAD.WIDE R22, R4, 0x4, R22 ;  /* 0x0000000404167825 */ /* 0x010fe200078e0216 */
[----:B------:R-:W-:Y:S02]  /*0270*/  LEA.HI.X.SX32 R7, R5, R10, 0x1, P0 ;  /* 0x0000000a05077211 */ /* 0x000fe400000f0eff */
[----:B------:R-:W-:Y:S01]  /*0280*/  ISETP.NE.AND P0, PT, R11, 0x20, PT ;  /* 0x000000200b00780c */ /* 0x000fe20003f05270 */
[C---:B------:R-:W-:Y:S01]  /*0290*/  IMAD.SHL.U32 R5, R6.reuse, 0x4, RZ ;  /* 0x0000000406057824 */ /* 0x040fe200078e00ff */
[----:B------:R-:W-:Y:S01]  /*02a0*/  SHF.L.U64.HI R6, R6, 0x2, R7 ;  /* 0x0000000206067819 */ /* 0x000fe20000010207 */
[----:B------:R-:W-:Y:S02]  /*02b0*/  IMAD.MOV.U32 R7, RZ, RZ, RZ ;  /* 0x000000ffff077224 */ /* 0x000fe400078e00ff */
[----:B-----5:R-:W-:Y:S01]  /*02c0*/  IMAD.WIDE R8, R4, 0x4, R8 ;  /* 0x0000000404087825 */ /* 0x020fe200078e0208 */
[----:B------:R-:W-:-:S04]  /*02d0*/  IADD3 R10, P1, R5, UR4, RZ ;  /* 0x00000004050a7c10 */ /* 0x000fc8000ff3e0ff */
[----:B------:R-:W-:Y:S01]  /*02e0*/  IADD3.X R11, R6, UR5, RZ, P1, !PT ;  /* 0x00000005060b7c10 */ /* 0x000fe20008ffe4ff */
[----:B------:R-:W-:Y:S01]  /*02f0*/  ULDC.64 UR4, c[0x0][0x208] ;  /* 0x0000820000047ab9 */ /* 0x000fe20000000a00 */
[C---:B------:R-:W-:Y:S01]  /*0300*/  ISETP.GE.AND P1, PT, R0.reuse, 0x10, PT ;  /* 0x000000100000780c */ /* 0x040fe20003f26270 */
[C---:B0-----:R-:W-:Y:S01]  /*0310*/  IMAD.WIDE R26, R0.reuse, 0x4, R12 ;  /* 0x00000004001a7825 */ /* 0x041fe200078e020c */
[----:B------:R-:W-:Y:S01]  /*0320*/  ISETP.GT.AND P2, PT, R0, 0x2f, PT ;  /* 0x0000002f0000780c */ /* 0x000fe20003f44270 */
[----:B------:R0:W2:Y:S01]  /*0330*/  @!P3 LDG.E.64 R16, desc[UR4][R10.64+-0x40000] ;  /* 0xfc0000040a10b981 */ /* 0x0000a2000c1e1b00 */
[----:B------:R-:W-:-:S09]  /*0340*/  IADD3 R12, P4, R5, UR6, RZ ;  /* 0x00000006050c7c10 */ /* 0x000fd2000ff9e0ff */
[----:B------:R-:W3:Y:S04]  /*0350*/  @!P1 LDG.E.EL R7, desc[UR4][R18.64] ;  /* 0x0000000412079981 */ /* 0x000ee8000c2e1900 */
[----:B------:R1:W4:Y:S04]  /*0360*/  @!P1 LDG.E.64 R14, desc[UR4][R22.64] ;  /* 0x00000004160e9981 */ /* 0x000328000c1e1b00 */
[----:B------:R5:W2:Y:S01]  /*0370*/  @!P1 LDG.E.EL R24, desc[UR4][R18.64] ;  /* 0x0000000412189981 */ /* 0x000aa2000c2e1900 */
[----:B0-----:R-:W-:-:S03]  /*0380*/  IADD3 R10, P5, R5, UR8, RZ ;  /* 0x00000008050a7c10 */ /* 0x001fc6000ffbe0ff */
[----:B------:R0:W2:Y:S01]  /*0390*/  @!P1 LDG.E.64 R20, desc[UR4][R8.64] ;  /* 0x0000000408149981 */ /* 0x0000a2000c1e1b00 */
[----:B------:R-:W-:Y:S01]  /*03a0*/  IADD3.X R13, R6, UR7, RZ, P4, !PT ;  /* 0x00000007060d7c10 */ /* 0x000fe2000a7fe4ff */
[----:B-1----:R-:W1:Y:S02]  /*03b0*/  LDC.64 R22, c[0x0][0x248] ;  /* 0x00009200ff167b82 */ /* 0x002e640000000a00 */
[----:B------:R-:W2:Y:S01]  /*03c0*/  @!P1 LDG.E.EL R28, desc[UR4][R26.64] ;  /* 0x000000041a1c9981 */ /* 0x000ea2000c2e1900 */
[----:B------:R-:W-:Y:S02]  /*03d0*/  IADD3.X R11, R6, UR9, RZ, P5, !PT ;  /* 0x00000009060b7c10 */ /* 0x000fe4000affe4ff */
[----:B-----5:R-:W-:Y:S01]  /*03e0*/  CS2R R18, SRZ ;  /* 0x0000000000127805 */ /* 0x020fe2000001ff00 */
[----:B------:R-:W5:Y:S01]  /*03f0*/  @!P1 LDG.E.EL R25, desc[UR4][R26.64] ;  /* 0x000000041a199981 */ /* 0x000f62000c2e1900 */
[----:B0-----:R-:W-:-:S04]  /*0400*/  CS2R R8, SRZ ;  /* 0x0000000000087805 */ /* 0x001fc8000001ff00 */
[----:B------:R0:W5:Y:S04]  /*0410*/  @P2 LDG.E.64 R18, desc[UR4][R10.64+-0xc0000] ;  /* 0xf40000040a122981 */ /* 0x000168000c1e1b00 */
[----:B------:R-:W5:Y:S01]  /*0420*/  @!P0 LDG.E.64 R8, desc[UR4][R12.64+-0x80000] ;  /* 0xf80000040c088981 */ /* 0x000f62000c1e1b00 */
[----:B------:R-:W-:Y:S01]  /*0430*/  IMAD.IADD R3, R3, 0x1, R4 ;  /* 0x0000000103037824 */ /* 0x000fe200078e0204 */
[----:B------:R-:W-:Y:S01]  /*0440*/  ISETP.GE.AND P4, PT, R0, 0x20, PT ;  /* 0x000000200000780c */ /* 0x000fe20003f86270 */
[----:B-1----:R-:W-:Y:S01]  /*0450*/  IMAD.WIDE R22, R2, 0x4, R22 ;  /* 0x0000000402167825 */ /* 0x002fe200078e0216 */
[----:B---3--:R-:W-:Y:S02]  /*0460*/  SEL R5, R7, RZ, !P1 ;  /* 0x000000ff07057207 */ /* 0x008fe40004800000 */
[----:B------:R-:W1:Y:S01]  /*0470*/  LDC.64 R6, c[0x0][0x250] ;  /* 0x00009400ff067b82 */ /* 0x000e620000000a00 */
[----:B----4-:R-:W-:-:S02]  /*0480*/  SEL R14, R14, RZ, !P1 ;  /* 0x000000ff0e0e7207 */ /* 0x010fc40004800000 */
[----:B------:R-:W-:Y:S02]  /*0490*/  SEL R15, R15, RZ, !P1 ;  /* 0x000000ff0f0f7207 */ /* 0x000fe40004800000 */
[----:B--2---:R-:W-:Y:S01]  /*04a0*/  SEL R24, R24, RZ, !P1 ;  /* 0x000000ff18187207 */ /* 0x004fe20004800000 */
[----:B------:R-:W-:Y:S01]  /*04b0*/  FADD R5, R14, R5 ;  /* 0x000000050e057221 */ /* 0x000fe20000000000 */
[----:B------:R-:W-:Y:S02]  /*04c0*/  SEL R16, R16, RZ, !P3 ;  /* 0x000000ff10107207 */ /* 0x000fe40005800000 */
[----:B------:R-:W-:Y:S01]  /*04d0*/  SEL R20, R20, RZ, !P1 ;  /* 0x000000ff14147207 */ /* 0x000fe20004800000 */
[----:B------:R-:W-:Y:S01]  /*04e0*/  FADD R4, R15, R24 ;  /* 0x000000180f047221 */ /* 0x000fe20000000000 */
[----:B------:R-:W-:Y:S02]  /*04f0*/  SEL R17, R17, RZ, !P3 ;  /* 0x000000ff11117207 */ /* 0x000fe40005800000 */
[----:B0-----:R-:W-:-:S02]  /*0500*/  SEL R11, R28, RZ, !P1 ;  /* 0x000000ff1c0b7207 */ /* 0x001fc40004800000 */
[----:B------:R-:W-:Y:S02]  /*0510*/  ISETP.GE.AND P3, PT, R0, 0x30, PT ;  /* 0x000000300000780c */ /* 0x000fe40003f66270 */
[----:B------:R-:W-:Y:S01]  /*0520*/  SEL R0, R5, R16, !P1 ;  /* 0x0000001005007207 */ /* 0x000fe20004800000 */
[----:B------:R-:W-:Y:S01]  /*0530*/  @!P1 FADD R16, R20, R11 ;  /* 0x0000000b14109221 */ /* 0x000fe20000000000 */
[----:B------:R-:W-:Y:S02]  /*0540*/  SEL R10, R21, RZ, !P1 ;  /* 0x000000ff150a7207 */ /* 0x000fe40004800000 */
[----:B-----5:R-:W-:Y:S02]  /*0550*/  SEL R25, R25, RZ, !P1 ;  /* 0x000000ff19197207 */ /* 0x020fe40004800000 */
[----:B------:R-:W-:Y:S02]  /*0560*/  SEL R4, R4, R17, !P1 ;  /* 0x0000001104047207 */ /* 0x000fe40004800000 */
[----:B------:R-:W-:-:S02]  /*0570*/  SEL R11, R8, RZ, !P0 ;  /* 0x000000ff080b7207 */ /* 0x000fc40004000000 */
[----:B------:R-:W-:Y:S01]  /*0580*/  SEL R9, R9, RZ, !P0 ;  /* 0x000000ff09097207 */ /* 0x000fe20004000000 */
[----:B------:R-:W-:Y:S01]  /*0590*/  @!P1 FADD R17, R10, R25 ;  /* 0x000000190a119221 */ /* 0x000fe20000000000 */
[----:B------:R-:W-:Y:S02]  /*05a0*/  SEL R18, R18, RZ, P2 ;  /* 0x000000ff12127207 */ /* 0x000fe40001000000 */
[----:B------:R-:W-:Y:S02]  /*05b0*/  SEL R5, R0, R11, !P4 ;  /* 0x0000000b00057207 */ /* 0x000fe40006000000 */
[----:B------:R-:W-:Y:S02]  /*05c0*/  SEL R19, R19, RZ, P2 ;  /* 0x000000ff13137207 */ /* 0x000fe40001000000 */
[----:B------:R-:W-:Y:S01]  /*05d0*/  SEL R4, R4, R9, !P4 ;  /* 0x0000000904047207 */ /* 0x000fe20006000000 */
[----:B-1----:R-:W-:Y:S01]  /*05e0*/  IMAD.WIDE R6, R3, 0x4, R6 ;  /* 0x0000000403067825 */ /* 0x002fe200078e0206 */
[----:B------:R-:W-:-:S02]  /*05f0*/  SEL R2, R5, R18, !P3 ;  /* 0x0000001205027207 */ /* 0x000fc40005800000 */
[----:B------:R-:W-:Y:S02]  /*0600*/  SEL R3, R4, R19, !P3 ;  /* 0x0000001304037207 */ /* 0x000fe40005800000 */
[----:B------:R-:W-:Y:S02]  /*0610*/  @!P3 SEL R18, R16, R11, !P4 ;  /* 0x0000000b1012b207 */ /* 0x000fe40006000000 */
[----:B------:R-:W-:Y:S01]  /*0620*/  @!P3 SEL R19, R17, R9, !P4 ;  /* 0x000000091113b207 */ /* 0x000fe20006000000 */
[----:B------:R-:W-:Y:S04]  /*0630*/  STG.E.64 desc[UR4][R22.64], R2 ;  /* 0x0000000216007986 */ /* 0x000fe8000c101b04 */
[----:B------:R-:W-:Y:S01]  /*0640*/  STG.E.64 desc[UR4][R6.64], R18 ;  /* 0x0000001206007986 */ /* 0x000fe2000c101b04 */
[----:B------:R-:W-:Y:S05]  /*0650*/  EXIT ;  /* 0x000000000000794d */ /* 0x000fea0003800000 */
.L_x_0:
[----:B------:R-:W-:-:S00]  /*0660*/  BRA `(.L_x_0) ;  /* 0xfffffffc00fc7947 */ /* 0x000fc0000383ffff */
[----:B------:R-:W-:-:S00]  /*0670*/  NOP ;  /* 0x0000000000007918 */ /* 0x000fc00000000000 */
        /* <DEDUP_REMOVED lines=8> */
.L_x_1:


//--------------------- .nv.constant0.triton_poi_fused_cat_24 --------------------------
	.section	.nv.constant0.triton_poi_fused_cat_24,"a",@progbits
	.sectionflags	@""
	.align	4
.nv.constant0.triton_poi_fused_cat_24:
	.zero		604
